	.headerflags	@"EF_CUDA_TEXMODE_UNIFIED EF_CUDA_64BIT_ADDRESS EF_CUDA_ACCELERATORS EF_CUDA_SM90 EF_CUDA_VIRTUAL_SM(EF_CUDA_SM90)"
	.elftype	@"ET_EXEC"


//--------------------- .nv.info                  --------------------------
	.section	.nv.info,"",@"SHT_CUDA_INFO"
	.align	4


	//----- nvinfo : EIATTR_REGCOUNT
	.align		4
        /*0000*/ 	.byte	0x04, 0x2f
        /*0002*/ 	.short	(.L_2 - .L_1)
	.align		4
.L_1:
        /*0004*/ 	.word	index@(triton_poi_fused_cat_16)
        /*0008*/ 	.word	0x00000014


	//----- nvinfo : EIATTR_MIN_STACK_SIZE
	.align		4
.L_2:
        /*000c*/ 	.byte	0x04, 0x12
        /*000e*/ 	.short	(.L_4 - .L_3)
	.align		4
.L_3:
        /*0010*/ 	.word	index@(triton_poi_fused_cat_16)
        /*0014*/ 	.word	0x00000000


	//----- nvinfo : EIATTR_FRAME_SIZE
	.align		4
.L_4:
        /*0018*/ 	.byte	0x04, 0x11
        /*001a*/ 	.short	(.L_6 - .L_5)
	.align		4
.L_5:
        /*001c*/ 	.word	index@(triton_poi_fused_cat_16)
        /*0020*/ 	.word	0x00000000


	//----- nvinfo : EIATTR_MIN_STACK_SIZE
	.align		4
.L_6:
        /*0024*/ 	.byte	0x04, 0x12
        /*0026*/ 	.short	(.L_8 - .L_7)
	.align		4
.L_7:
        /*0028*/ 	.word	index@(triton_poi_fused_cat_16)
        /*002c*/ 	.word	0x00000000
.L_8:


//--------------------- .nv.info.triton_poi_fused_cat_16 --------------------------
	.section	.nv.info.triton_poi_fused_cat_16,"",@"SHT_CUDA_INFO"
	.sectionflags	@""
	.align	4


	//----- nvinfo : EIATTR_CUDA_API_VERSION
	.align		4
        /*0000*/ 	.byte	0x04, 0x37
        /*0002*/ 	.short	(.L_10 - .L_9)
.L_9:
        /*0004*/ 	.word	0x0000007c


	//----- nvinfo : EIATTR_KPARAM_INFO
	.align		4
.L_10:
        /*0008*/ 	.byte	0x04, 0x17
        /*000a*/ 	.short	(.L_12 - .L_11)
.L_11:
        /*000c*/ 	.word	0x00000000
        /*0010*/ 	.short	0x0003
        /*0012*/ 	.short	0x0018
        /*0014*/ 	.byte	0x00, 0xf0, 0x11, 0x00


	//----- nvinfo : EIATTR_KPARAM_INFO
	.align		4
.L_12:
        /*0018*/ 	.byte	0x04, 0x17
        /*001a*/ 	.short	(.L_14 - .L_13)
.L_13:
        /*001c*/ 	.word	0x00000000
        /*0020*/ 	.short	0x0002
        /*0022*/ 	.short	0x0010
        /*0024*/ 	.byte	0x00, 0xf4, 0x21, 0x00


	//----- nvinfo : EIATTR_KPARAM_INFO
	.align		4
.L_14:
        /*0028*/ 	.byte	0x04, 0x17
        /*002a*/ 	.short	(.L_16 - .L_15)
.L_15:
        /*002c*/ 	.word	0x00000000
        /*0030*/ 	.short	0x0001
        /*0032*/ 	.short	0x0008
        /*0034*/ 	.byte	0x00, 0xf4, 0x21, 0x00


	//----- nvinfo : EIATTR_KPARAM_INFO
	.align		4
.L_16:
        /*0038*/ 	.byte	0x04, 0x17
        /*003a*/ 	.short	(.L_18 - .L_17)
.L_17:
        /*003c*/ 	.word	0x00000000
        /*0040*/ 	.short	0x0000
        /*0042*/ 	.short	0x0000
        /*0044*/ 	.byte	0x00, 0xf4, 0x21, 0x00


	//----- nvinfo : EIATTR_SPARSE_MMA_MASK
	.align		4
.L_18:
        /*0048*/ 	.byte	0x03, 0x50
        /*004a*/ 	.short	0x0000


	//----- nvinfo : EIATTR_MAXREG_COUNT
	.align		4
        /*004c*/ 	.byte	0x03, 0x1b
        /*004e*/ 	.short	0x00ff


	//----- nvinfo : EIATTR_EXIT_INSTR_OFFSETS
	.align		4
        /*0050*/ 	.byte	0x04, 0x1c
        /*0052*/ 	.short	(.L_20 - .L_19)


	//   ....[0]....
.L_19:
        /*0054*/ 	.word	0x00001130


	//----- nvinfo : EIATTR_REQNTID
	.align		4
.L_20:
        /*0058*/ 	.byte	0x04, 0x10
        /*005a*/ 	.short	(.L_22 - .L_21)
.L_21:
        /*005c*/ 	.word	0x00000100
        /*0060*/ 	.word	0x00000001
        /*0064*/ 	.word	0x00000001


	//----- nvinfo : EIATTR_CRS_STACK_SIZE
	.align		4
.L_22:
        /*0068*/ 	.byte	0x04, 0x1e
        /*006a*/ 	.short	(.L_24 - .L_23)
.L_23:
        /*006c*/ 	.word	0x00000000


	//----- nvinfo : EIATTR_CBANK_PARAM_SIZE
	.align		4
.L_24:
        /*0070*/ 	.byte	0x03, 0x19
        /*0072*/ 	.short	0x001c


	//----- nvinfo : EIATTR_PARAM_CBANK
	.align		4
        /*0074*/ 	.byte	0x04, 0x0a
        /*0076*/ 	.short	(.L_26 - .L_25)
	.align		4
.L_25:
        /*0078*/ 	.word	index@(.nv.constant0.triton_poi_fused_cat_16)
        /*007c*/ 	.short	0x0210
        /*007e*/ 	.short	0x001c


	//----- nvinfo : EIATTR_SW_WAR
	.align		4
.L_26:
        /*0080*/ 	.byte	0x04, 0x36
        /*0082*/ 	.short	(.L_28 - .L_27)
.L_27:
        /*0084*/ 	.word	0x00000008
.L_28:


//--------------------- .nv.callgraph             --------------------------
	.section	.nv.callgraph,"",@"SHT_CUDA_CALLGRAPH"
	.align	4
	.sectionentsize	8
	.align		4
        /*0000*/ 	.word	0x00000000
	.align		4
        /*0004*/ 	.word	0xffffffff
	.align		4
        /*0008*/ 	.word	0x00000000
	.align		4
        /*000c*/ 	.word	0xfffffffe
	.align		4
        /*0010*/ 	.word	0x00000000
	.align		4
        /*0014*/ 	.word	0xfffffffd
	.align		4
        /*0018*/ 	.word	0x00000000
	.align		4
        /*001c*/ 	.word	0xfffffffc


//--------------------- .nv.constant4             --------------------------
	.section	.nv.constant4,"a",@progbits
	.align	8
	.align		8
.nv.constant4:
        /*0000*/ 	.dword	_$_str


//--------------------- .text.triton_poi_fused_cat_16 --------------------------
	.section	.text.triton_poi_fused_cat_16,"ax",@progbits
	.align	128
        .global         triton_poi_fused_cat_16
        .type           triton_poi_fused_cat_16,@function
        .size           triton_poi_fused_cat_16,(.L_x_25 - triton_poi_fused_cat_16)
        .other          triton_poi_fused_cat_16,@"STO_CUDA_ENTRY STV_DEFAULT"
triton_poi_fused_cat_16:
.text.triton_poi_fused_cat_16:
[----:B------:R-:W0:Y:S02]  /*0000*/  LDC R1, c[0x0][0x28] ;  /* 0x00000a00ff017b82 */ /* 0x000e240000000800 */
[----:B------:R-:W1:Y:S01]  /*0010*/  S2R R0, SR_TID.X ;  /* 0x0000000000007919 */ /* 0x000e620000002100 */
[----:B------:R-:W-:Y:S01]  /*0020*/  ULDC.64 UR4, c[0x0][0x208] ;  /* 0x0000820000047ab9 */ /* 0x000fe20000000a00 */
[----:B------:R-:W-:Y:S01]  /*0030*/  BSSY B0, `(.L_x_0) ;  /* 0x0000011000007945 */ /* 0x000fe20003800000 */
[----:B------:R-:W-:Y:S01]  /*0040*/  CS2R R8, SRZ ;  /* 0x0000000000087805 */ /* 0x000fe2000001ff00 */
[----:B------:R-:W2:Y:S01]  /*0050*/  S2R R3, SR_CTAID.X ;  /* 0x0000000000037919 */ /* 0x000ea20000002500 */
[----:B-1----:R-:W-:-:S04]  /*0060*/  SHF.L.U32 R0, R0, 0x1, RZ ;  /* 0x0000000100007819 */ /* 0x002fc800000006ff */
[----:B------:R-:W-:-:S04]  /*0070*/  LOP3.LUT R0, R0, 0x1fe, RZ, 0xc0, !PT ;  /* 0x000001fe00007812 */ /* 0x000fc800078ec0ff */
[----:B--2---:R-:W-:-:S04]  /*0080*/  LEA R4, R3, R0, 0x9 ;  /* 0x0000000003047211 */ /* 0x004fc800078e48ff */
[----:B------:R-:W-:-:S04]  /*0090*/  SHF.R.S32.HI R3, RZ, 0x1f, R4 ;  /* 0x0000001fff037819 */ /* 0x000fc80000011404 */
[----:B------:R-:W-:-:S04]  /*00a0*/  LEA.HI R3, R3, R4, RZ, 0x7 ;  /* 0x0000000403037211 */ /* 0x000fc800078f38ff */
[----:B------:R-:W-:Y:S02]  /*00b0*/  LOP3.LUT R5, R3, 0xffffff80, RZ, 0xc0, !PT ;  /* 0xffffff8003057812 */ /* 0x000fe400078ec0ff */
[----:B------:R-:W-:Y:S02]  /*00c0*/  SHF.R.S32.HI R6, RZ, 0x7, R3 ;  /* 0x00000007ff067819 */ /* 0x000fe40000011403 */
[----:B------:R-:W-:-:S04]  /*00d0*/  IADD3 R5, R4, -R5, RZ ;  /* 0x8000000504057210 */ /* 0x000fc80007ffe0ff */
[----:B------:R-:W-:Y:S02]  /*00e0*/  ISETP.GE.AND P0, PT, R5, 0x40, PT ;  /* 0x000000400500780c */ /* 0x000fe40003f06270 */
[----:B------:R-:W-:-:S11]  /*00f0*/  LEA R6, R6, R5, 0x6 ;  /* 0x0000000506067211 */ /* 0x000fd600078e30ff */
[----:B------:R-:W-:Y:S05]  /*0100*/  @P0 BRA `(.L_x_1) ;  /* 0x00000000000c0947 */ /* 0x000fea0003800000 */
[----:B------:R-:W1:Y:S02]  /*0110*/  LDC.64 R2, c[0x0][0x210] ;  /* 0x00008400ff027b82 */ /* 0x000e640000000a00 */
[----:B-1----:R-:W-:-:S05]  /*0120*/  IMAD.WIDE R2, R6, 0x4, R2 ;  /* 0x0000000406027825 */ /* 0x002fca00078e0202 */
[----:B------:R1:W5:Y:S02]  /*0130*/  LDG.E.EL.64 R8, desc[UR4][R2.64] ;  /* 0x0000000402087981 */ /* 0x000364000c2e1b00 */
.L_x_1:
[----:B------:R-:W-:Y:S05]  /*0140*/  BSYNC B0 ;  /* 0x0000000000007941 */ /* 0x000fea0003800000 */
.L_x_0:
[----:B-1---5:R-:W-:Y:S01]  /*0150*/  SEL R3, R8, RZ, !P0 ;  /* 0x000000ff08037207 */ /* 0x022fe20004000000 */
[----:B------:R-:W-:Y:S01]  /*0160*/  HFMA2.MMA R15, -RZ, RZ, 1.625, 0 ;  /* 0x3e800000ff0f7435 */ /* 0x000fe200000001ff */
[----:B------:R-:W-:Y:S01]  /*0170*/  SEL R2, R9, RZ, !P0 ;  /* 0x000000ff09027207 */ /* 0x000fe20004000000 */
[----:B------:R-:W-:Y:S02]  /*0180*/  BSSY B0, `(.L_x_2) ;  /* 0x000003d000007945 */ /* 0x000fe40003800000 */
[----:B------:R-:W-:Y:S02]  /*0190*/  FMUL R7, R3, 1.4426950216293334961 ;  /* 0x3fb8aa3b03077820 */ /* 0x000fe40000400000 */
[----:B------:R-:W-:-:S03]  /*01a0*/  FMUL R10, R2, 1.4426950216293334961 ;  /* 0x3fb8aa3b020a7820 */ /* 0x000fc60000400000 */
[----:B------:R-:W-:Y:S02]  /*01b0*/  FSETP.GEU.AND P1, PT, R7, -126, PT ;  /* 0xc2fc00000700780b */ /* 0x000fe40003f2e000 */
[----:B------:R-:W-:-:S11]  /*01c0*/  FSETP.GEU.AND P2, PT, R10, -126, PT ;  /* 0xc2fc00000a00780b */ /* 0x000fd60003f4e000 */
[----:B------:R-:W-:Y:S02]  /*01d0*/  @!P1 FMUL R7, R7, 0.5 ;  /* 0x3f00000007079820 */ /* 0x000fe40000400000 */
[----:B------:R-:W-:Y:S02]  /*01e0*/  @!P2 FMUL R10, R10, 0.5 ;  /* 0x3f0000000a0aa820 */ /* 0x000fe40000400000 */
[----:B------:R-:W1:Y:S08]  /*01f0*/  MUFU.EX2 R0, R7 ;  /* 0x0000000700007308 */ /* 0x000e700000000800 */
[----:B------:R-:W2:Y:S01]  /*0200*/  MUFU.EX2 R8, R10 ;  /* 0x0000000a00087308 */ /* 0x000ea20000000800 */
[----:B-1----:R-:W-:Y:S01]  /*0210*/  @!P1 FMUL R0, R0, R0 ;  /* 0x0000000000009220 */ /* 0x002fe20000400000 */
[----:B------:R-:W-:-:S03]  /*0220*/  FSETP.GT.AND P1, PT, R3, 20, PT ;  /* 0x41a000000300780b */ /* 0x000fc60003f24000 */
[C---:B------:R-:W-:Y:S01]  /*0230*/  FADD.FTZ.RZ R9, R0.reuse, 1 ;  /* 0x3f80000000097421 */ /* 0x040fe2000001c000 */
[----:B------:R-:W-:Y:S01]  /*0240*/  ISETP.GE.U32.AND P3, PT, R0, 0x7f800000, PT ;  /* 0x7f8000000000780c */ /* 0x000fe20003f66070 */
[----:B--2---:R-:W-:-:S03]  /*0250*/  @!P2 FMUL R8, R8, R8 ;  /* 0x000000080808a220 */ /* 0x004fc60000400000 */
[----:B------:R-:W-:Y:S01]  /*0260*/  IADD3 R9, R9, -0x3f400000, RZ ;  /* 0xc0c0000009097810 */ /* 0x000fe20007ffe0ff */
[----:B------:R-:W-:-:S03]  /*0270*/  FADD.FTZ.RZ R11, R8, 1 ;  /* 0x3f800000080b7421 */ /* 0x000fc6000001c000 */
[----:B------:R-:W-:Y:S02]  /*0280*/  LOP3.LUT R9, R9, 0xff800000, RZ, 0xc0, !PT ;  /* 0xff80000009097812 */ /* 0x000fe400078ec0ff */
[----:B------:R-:W-:Y:S02]  /*0290*/  ISETP.GE.U32.AND P2, PT, R8, 0x7f800000, PT ;  /* 0x7f8000000800780c */ /* 0x000fe40003f46070 */
[----:B------:R-:W-:Y:S02]  /*02a0*/  IADD3 R11, R11, -0x3f400000, RZ ;  /* 0xc0c000000b0b7810 */ /* 0x000fe40007ffe0ff */
[----:B------:R-:W-:Y:S02]  /*02b0*/  IADD3 R7, -R9, 0x40800000, RZ ;  /* 0x4080000009077810 */ /* 0x000fe40007ffe1ff */
[----:B------:R-:W-:Y:S02]  /*02c0*/  LOP3.LUT R11, R11, 0xff800000, RZ, 0xc0, !PT ;  /* 0xff8000000b0b7812 */ /* 0x000fe400078ec0ff */
[----:B------:R-:W-:Y:S01]  /*02d0*/  IADD3 R12, R0, -R9, RZ ;  /* 0x80000009000c7210 */ /* 0x000fe20007ffe0ff */
[----:B------:R-:W-:Y:S01]  /*02e0*/  FFMA.FTZ R13, R7, R15, -1 ;  /* 0xbf800000070d7423 */ /* 0x000fe2000001000f */
[----:B------:R-:W-:-:S02]  /*02f0*/  IADD3 R14, -R11, 0x40800000, RZ ;  /* 0x408000000b0e7810 */ /* 0x000fc40007ffe1ff */
[----:B------:R-:W-:Y:S01]  /*0300*/  IADD3 R10, R8, -R11, RZ ;  /* 0x8000000b080a7210 */ /* 0x000fe20007ffe0ff */
[----:B------:R-:W-:Y:S01]  /*0310*/  FADD R12, R12, R13 ;  /* 0x0000000d0c0c7221 */ /* 0x000fe20000000000 */
[----:B------:R-:W-:Y:S01]  /*0320*/  MOV R7, 0x3d39bf78 ;  /* 0x3d39bf7800077802 */ /* 0x000fe20000000f00 */
[----:B------:R-:W-:Y:S01]  /*0330*/  FFMA.FTZ R15, R14, R15, -1 ;  /* 0xbf8000000e0f7423 */ /* 0x000fe2000001000f */
[----:B------:R-:W-:Y:S02]  /*0340*/  I2FP.F32.S32 R11, R11 ;  /* 0x0000000b000b7245 */ /* 0x000fe40000201400 */
[----:B------:R-:W-:Y:S01]  /*0350*/  I2FP.F32.S32 R9, R9 ;  /* 0x0000000900097245 */ /* 0x000fe20000201400 */
[----:B------:R-:W-:Y:S01]  /*0360*/  FADD R10, R10, R15 ;  /* 0x0000000f0a0a7221 */ /* 0x000fe20000000000 */
[-C--:B------:R-:W-:Y:S01]  /*0370*/  FFMA.FTZ R13, R12, -R7.reuse, 0.10546888411045074463 ;  /* 0x3dd800120c0d7423 */ /* 0x080fe20000010807 */
[----:B------:R-:W-:Y:S02]  /*0380*/  FMUL R11, R11, 1.1920928955078125e-07 ;  /* 0x340000000b0b7820 */ /* 0x000fe40000400000 */
[----:B------:R-:W-:Y:S01]  /*0390*/  FFMA.FTZ R15, R10, -R7, 0.10546888411045074463 ;  /* 0x3dd800120a0f7423 */ /* 0x000fe20000010807 */
[----:B------:R-:W-:Y:S01]  /*03a0*/  FFMA.FTZ R13, R12, R13, -0.13229703903198242188 ;  /* 0xbe0778e00c0d7423 */ /* 0x000fe2000001000d */
[----:B------:R-:W-:-:S02]  /*03b0*/  FMUL R9, R9, 1.1920928955078125e-07 ;  /* 0x3400000009097820 */ /* 0x000fc40000400000 */
[----:B------:R-:W-:Y:S01]  /*03c0*/  FFMA.FTZ R15, R10, R15, -0.13229703903198242188 ;  /* 0xbe0778e00a0f7423 */ /* 0x000fe2000001000f */
[----:B------:R-:W-:-:S03]  /*03d0*/  FFMA.FTZ R13, R12, R13, 0.14491446316242218018 ;  /* 0x3e1464750c0d7423 */ /* 0x000fc6000001000d */
[----:B------:R-:W-:Y:S01]  /*03e0*/  FFMA.FTZ R15, R10, R15, 0.14491446316242218018 ;  /* 0x3e1464750a0f7423 */ /* 0x000fe2000001000f */
[----:B------:R-:W-:-:S03]  /*03f0*/  FFMA.FTZ R13, R12, R13, -0.16641564667224884033 ;  /* 0xbe2a68dd0c0d7423 */ /* 0x000fc6000001000d */
[----:B------:R-:W-:Y:S01]  /*0400*/  FFMA.FTZ R15, R10, R15, -0.16641564667224884033 ;  /* 0xbe2a68dd0a0f7423 */ /* 0x000fe2000001000f */
[----:B------:R-:W-:-:S03]  /*0410*/  FFMA.FTZ R13, R12, R13, 0.19988867640495300293 ;  /* 0x3e4caf9e0c0d7423 */ /* 0x000fc6000001000d */
[----:B------:R-:W-:Y:S01]  /*0420*/  FFMA.FTZ R15, R10, R15, 0.19988867640495300293 ;  /* 0x3e4caf9e0a0f7423 */ /* 0x000fe2000001000f */
[----:B------:R-:W-:-:S03]  /*0430*/  FFMA.FTZ R13, R12, R13, -0.25000196695327758789 ;  /* 0xbe8000420c0d7423 */ /* 0x000fc6000001000d */
[----:B------:R-:W-:Y:S01]  /*0440*/  FFMA.FTZ R15, R10, R15, -0.25000196695327758789 ;  /* 0xbe8000420a0f7423 */ /* 0x000fe2000001000f */
[----:B------:R-:W-:-:S03]  /*0450*/  FFMA.FTZ R13, R12, R13, 0.33333510160446166992 ;  /* 0x3eaaaae60c0d7423 */ /* 0x000fc6000001000d */
[----:B------:R-:W-:Y:S01]  /*0460*/  FFMA.FTZ R15, R10, R15, 0.33333510160446166992 ;  /* 0x3eaaaae60a0f7423 */ /* 0x000fe2000001000f */
[----:B------:R-:W-:-:S03]  /*0470*/  FFMA.FTZ R13, R12, R13, -0.5 ;  /* 0xbf0000000c0d7423 */ /* 0x000fc6000001000d */
[----:B------:R-:W-:Y:S01]  /*0480*/  FFMA.FTZ R15, R10, R15, -0.5 ;  /* 0xbf0000000a0f7423 */ /* 0x000fe2000001000f */
[----:B------:R-:W-:-:S03]  /*0490*/  FMUL R13, R12, R13 ;  /* 0x0000000d0c0d7220 */ /* 0x000fc60000400000 */
[----:B------:R-:W-:Y:S01]  /*04a0*/  FMUL R15, R10, R15 ;  /* 0x0000000f0a0f7220 */ /* 0x000fe20000400000 */
[----:B------:R-:W-:-:S03]  /*04b0*/  FFMA.FTZ R12, R12, R13, R12 ;  /* 0x0000000d0c0c7223 */ /* 0x000fc6000001000c */
[----:B------:R-:W-:Y:S01]  /*04c0*/  FFMA.FTZ R10, R10, R15, R10 ;  /* 0x0000000f0a0a7223 */ /* 0x000fe2000001000a */
[----:B------:R-:W-:-:S03]  /*04d0*/  FFMA.FTZ R12, R9, 0.69314718246459960938, R12 ;  /* 0x3f317218090c7823 */ /* 0x000fc6000001000c */
[----:B------:R-:W-:Y:S01]  /*04e0*/  FFMA.FTZ R11, R11, 0.69314718246459960938, R10 ;  /* 0x3f3172180b0b7823 */ /* 0x000fe2000001000a */
[----:B------:R-:W-:Y:S06]  /*04f0*/  @!P3 BRA `(.L_x_3) ;  /* 0x000000000014b947 */ /* 0x000fec0003800000 */
[C---:B------:R-:W-:Y:S02]  /*0500*/  ISETP.GE.AND P3, PT, R0.reuse, -0x407fffff, PT ;  /* 0xbf8000010000780c */ /* 0x040fe40003f66270 */
[----:B------:R-:W-:-:S11]  /*0510*/  FSETP.NEU.AND P4, PT, R0, RZ, PT ;  /* 0x000000ff0000720b */ /* 0x000fd60003f8d000 */
[----:B------:R-:W-:-:S05]  /*0520*/  @P3 MOV R9, 0x7f800000 ;  /* 0x7f80000000093802 */ /* 0x000fca0000000f00 */
[----:B------:R-:W-:-:S05]  /*0530*/  @P3 FFMA.FTZ R12, R0, R9, +INF ;  /* 0x7f800000000c3423 */ /* 0x000fca0000010009 */
[----:B------:R-:W-:-:S07]  /*0540*/  FSEL R12, R12, -RZ, P4 ;  /* 0x800000ff0c0c7208 */ /* 0x000fce0002000000 */
.L_x_3:
[----:B------:R-:W-:Y:S05]  /*0550*/  BSYNC B0 ;  /* 0x0000000000007941 */ /* 0x000fea0003800000 */
.L_x_2:
[----:B------:R-:W-:Y:S04]  /*0560*/  BSSY B0, `(.L_x_4) ;  /* 0x0000007000007945 */ /* 0x000fe80003800000 */
[----:B------:R-:W-:Y:S05]  /*0570*/  @!P2 BRA `(.L_x_5) ;  /* 0x000000000014a947 */ /* 0x000fea0003800000 */
[C---:B------:R-:W-:Y:S02]  /*0580*/  ISETP.GE.AND P2, PT, R8.reuse, -0x407fffff, PT ;  /* 0xbf8000010800780c */ /* 0x040fe40003f46270 */
[----:B------:R-:W-:-:S11]  /*0590*/  FSETP.NEU.AND P3, PT, R8, RZ, PT ;  /* 0x000000ff0800720b */ /* 0x000fd60003f6d000 */
[----:B------:R-:W-:-:S05]  /*05a0*/  @P2 MOV R9, 0x7f800000 ;  /* 0x7f80000000092802 */ /* 0x000fca0000000f00 */
[----:B------:R-:W-:-:S05]  /*05b0*/  @P2 FFMA.FTZ R11, R8, R9, +INF ;  /* 0x7f800000080b2423 */ /* 0x000fca0000010009 */
[----:B------:R-:W-:-:S07]  /*05c0*/  FSEL R11, R11, -RZ, P3 ;  /* 0x800000ff0b0b7208 */ /* 0x000fce0001800000 */
.L_x_5:
[----:B------:R-:W-:Y:S05]  /*05d0*/  BSYNC B0 ;  /* 0x0000000000007941 */ /* 0x000fea0003800000 */
.L_x_4:
[----:B------:R-:W-:Y:S01]  /*05e0*/  FSEL R13, R3, R12, P1 ;  /* 0x0000000c030d7208 */ /* 0x000fe20000800000 */
[----:B------:R-:W-:Y:S01]  /*05f0*/  BSSY B0, `(.L_x_6) ;  /* 0x0000017000007945 */ /* 0x000fe20003800000 */
[----:B------:R-:W-:-:S03]  /*0600*/  FSETP.GT.AND P1, PT, R2, 20, PT ;  /* 0x41a000000200780b */ /* 0x000fc60003f24000 */
[----:B------:R-:W-:Y:S01]  /*0610*/  FADD.FTZ R12, |R13|, -RZ ;  /* 0x800000ff0d0c7221 */ /* 0x000fe20000010200 */
[----:B------:R-:W-:-:S04]  /*0620*/  FSEL R9, R2, R11, P1 ;  /* 0x0000000b02097208 */ /* 0x000fc80000800000 */
[----:B------:R-:W-:-:S13]  /*0630*/  FSETP.GE.AND P2, PT, R12, 0.60000002384185791016, PT ;  /* 0x3f19999a0c00780b */ /* 0x000fda0003f46000 */
[----:B------:R-:W-:Y:S05]  /*0640*/  @!P2 BRA `(.L_x_7) ;  /* 0x000000000028a947 */ /* 0x000fea0003800000 */
[C---:B------:R-:W-:Y:S01]  /*0650*/  FMUL R0, R12.reuse, 2.8853900432586669922 ;  /* 0x4038aa3b0c007820 */ /* 0x040fe20000400000 */
[----:B------:R-:W-:Y:S01]  /*0660*/  HFMA2.MMA R11, -RZ, RZ, 1.875, 0 ;  /* 0x3f800000ff0b7435 */ /* 0x000fe200000001ff */
[----:B------:R-:W-:-:S04]  /*0670*/  FSETP.GE.AND P1, PT, R12, 9.010913848876953125, PT ;  /* 0x41102cb40c00780b */ /* 0x000fc80003f26000 */
[----:B------:R-:W1:Y:S02]  /*0680*/  MUFU.EX2 R0, R0 ;  /* 0x0000000000007308 */ /* 0x000e640000000800 */
[----:B-1----:R-:W-:-:S06]  /*0690*/  FADD R10, R0, 1 ;  /* 0x3f800000000a7421 */ /* 0x002fcc0000000000 */
[----:B------:R-:W1:Y:S02]  /*06a0*/  MUFU.RCP R10, R10 ;  /* 0x0000000a000a7308 */ /* 0x000e640000001000 */
[----:B-1----:R-:W-:-:S05]  /*06b0*/  FFMA.FTZ R8, R10, -2, R11 ;  /* 0xc00000000a087823 */ /* 0x002fca000001000b */
[----:B------:R-:W-:-:S04]  /*06c0*/  FSEL R8, R8, 1, !P1 ;  /* 0x3f80000008087808 */ /* 0x000fc80004800000 */
[----:B------:R-:W-:Y:S01]  /*06d0*/  LOP3.LUT R8, R8, 0x80000000, R13, 0xf8, !PT ;  /* 0x8000000008087812 */ /* 0x000fe200078ef80d */
[----:B------:R-:W-:Y:S06]  /*06e0*/  BRA `(.L_x_8) ;  /* 0x00000000001c7947 */ /* 0x000fec0003800000 */
.L_x_7:
[----:B------:R-:W-:Y:S01]  /*06f0*/  MOV R0, 0x3c80f082 ;  /* 0x3c80f08200007802 */ /* 0x000fe20000000f00 */
[----:B------:R-:W-:-:S04]  /*0700*/  FMUL R11, R13, R13 ;  /* 0x0000000d0d0b7220 */ /* 0x000fc80000400000 */
[----:B------:R-:W-:-:S04]  /*0710*/  FFMA.FTZ R0, R11, R0, -0.052303962409496307373 ;  /* 0xbd563cae0b007423 */ /* 0x000fc80000010000 */
[----:B------:R-:W-:-:S04]  /*0720*/  FFMA.FTZ R0, R11, R0, 0.1331529766321182251 ;  /* 0x3e0859410b007423 */ /* 0x000fc80000010000 */
[----:B------:R-:W-:-:S04]  /*0730*/  FFMA.FTZ R0, R11, R0, -0.33332768082618713379 ;  /* 0xbeaaa9ed0b007423 */ /* 0x000fc80000010000 */
[----:B------:R-:W-:-:S04]  /*0740*/  FFMA.FTZ R0, R11, R0, RZ ;  /* 0x000000000b007223 */ /* 0x000fc800000100ff */
[----:B------:R-:W-:-:S07]  /*0750*/  FFMA.FTZ R8, R13, R0, R13 ;  /* 0x000000000d087223 */ /* 0x000fce000001000d */
.L_x_8:
[----:B------:R-:W-:Y:S05]  /*0760*/  BSYNC B0 ;  /* 0x0000000000007941 */ /* 0x000fea0003800000 */
.L_x_6:
[----:B------:R-:W-:Y:S01]  /*0770*/  FADD.FTZ R12, |R9|, -RZ ;  /* 0x800000ff090c7221 */ /* 0x000fe20000010200 */
[----:B------:R-:W-:Y:S01]  /*0780*/  BSSY B0, `(.L_x_9) ;  /* 0x0000015000007945 */ /* 0x000fe20003800000 */
[----:B------:R-:W-:-:S03]  /*0790*/  SHF.R.S32.HI R13, RZ, 0x1f, R6 ;  /* 0x0000001fff0d7819 */ /* 0x000fc60000011406 */
        /* <DEDUP_REMOVED lines=12> */
.L_x_10:
[----:B------:R-:W-:Y:S01]  /*0860*/  MOV R0, 0x3c80f082 ;  /* 0x3c80f08200007802 */ /* 0x000fe20000000f00 */
[----:B------:R-:W-:-:S04]  /*0870*/  FMUL R11, R9, R9 ;  /* 0x00000009090b7220 */ /* 0x000fc80000400000 */
[----:B------:R-:W-:-:S04]  /*0880*/  FFMA.FTZ R0, R11, R0, -0.052303962409496307373 ;  /* 0xbd563cae0b007423 */ /* 0x000fc80000010000 */
[----:B------:R-:W-:-:S04]  /*0890*/  FFMA.FTZ R0, R11, R0, 0.1331529766321182251 ;  /* 0x3e0859410b007423 */ /* 0x000fc80000010000 */
[----:B------:R-:W-:-:S04]  /*08a0*/  FFMA.FTZ R0, R11, R0, -0.33332768082618713379 ;  /* 0xbeaaa9ed0b007423 */ /* 0x000fc80000010000 */
[----:B------:R-:W-:-:S04]  /*08b0*/  FFMA.FTZ R0, R11, R0, RZ ;  /* 0x000000000b007223 */ /* 0x000fc800000100ff */
[----:B------:R-:W-:-:S07]  /*08c0*/  FFMA.FTZ R9, R9, R0, R9 ;  /* 0x0000000009097223 */ /* 0x000fce0000010009 */
.L_x_11:
[----:B------:R-:W-:Y:S05]  /*08d0*/  BSYNC B0 ;  /* 0x0000000000007941 */ /* 0x000fea0003800000 */
.L_x_9:
[----:B------:R-:W-:Y:S01]  /*08e0*/  ISETP.GT.AND P1, PT, R5, 0x3f, PT ;  /* 0x0000003f0500780c */ /* 0x000fe20003f24270 */
[----:B------:R-:W-:Y:S01]  /*08f0*/  ULDC.64 UR6, c[0x0][0x218] ;  /* 0x0000860000067ab9 */ /* 0x000fe20000000a00 */
[----:B------:R-:W-:Y:S01]  /*0900*/  BSSY B0, `(.L_x_12) ;  /* 0x0000006000007945 */ /* 0x000fe20003800000 */
[----:B------:R-:W-:-:S04]  /*0910*/  LEA R10, P2, R6, UR6, 0x2 ;  /* 0x00000006060a7c11 */ /* 0x000fc8000f8410ff */
[----:B------:R-:W-:Y:S02]  /*0920*/  LEA.HI.X R11, R6, UR7, R13, 0x2, P2 ;  /* 0x00000007060b7c11 */ /* 0x000fe400090f140d */
[----:B------:R-:W-:-:S04]  /*0930*/  CS2R R12, SRZ ;  /* 0x00000000000c7805 */ /* 0x000fc8000001ff00 */
[----:B------:R-:W-:Y:S05]  /*0940*/  @!P1 BRA `(.L_x_13) ;  /* 0x0000000000049947 */ /* 0x000fea0003800000 */
[----:B------:R1:W5:Y:S02]  /*0950*/  LDG.E.EL.64 R12, desc[UR4][R10.64+-0x100] ;  /* 0xffff00040a0c7981 */ /* 0x000364000c2e1b00 */
.L_x_13:
[----:B------:R-:W-:Y:S05]  /*0960*/  BSYNC B0 ;  /* 0x0000000000007941 */ /* 0x000fea0003800000 */
.L_x_12:
[----:B-----5:R-:W-:Y:S01]  /*0970*/  SEL R5, R12, RZ, P1 ;  /* 0x000000ff0c057207 */ /* 0x020fe20000800000 */
[----:B------:R-:W-:Y:S01]  /*0980*/  BSSY B0, `(.L_x_14) ;  /* 0x000003e000007945 */ /* 0x000fe20003800000 */
[----:B------:R-:W-:-:S03]  /*0990*/  SEL R6, R13, RZ, P1 ;  /* 0x000000ff0d067207 */ /* 0x000fc60000800000 */
[----:B------:R-:W-:Y:S02]  /*09a0*/  FMUL R12, R5, 1.4426950216293334961 ;  /* 0x3fb8aa3b050c7820 */ /* 0x000fe40000400000 */
[----:B------:R-:W-:-:S03]  /*09b0*/  FMUL R14, R6, 1.4426950216293334961 ;  /* 0x3fb8aa3b060e7820 */ /* 0x000fc60000400000 */
[----:B------:R-:W-:Y:S02]  /*09c0*/  FSETP.GEU.AND P1, PT, R12, -126, PT ;  /* 0xc2fc00000c00780b */ /* 0x000fe40003f2e000 */
[----:B------:R-:W-:-:S11]  /*09d0*/  FSETP.GEU.AND P2, PT, R14, -126, PT ;  /* 0xc2fc00000e00780b */ /* 0x000fd60003f4e000 */
[----:B------:R-:W-:Y:S02]  /*09e0*/  @!P1 FMUL R12, R12, 0.5 ;  /* 0x3f0000000c0c9820 */ /* 0x000fe40000400000 */
[----:B------:R-:W-:Y:S02]  /*09f0*/  @!P2 FMUL R14, R14, 0.5 ;  /* 0x3f0000000e0ea820 */ /* 0x000fe40000400000 */
[----:B------:R-:W2:Y:S08]  /*0a00*/  MUFU.EX2 R0, R12 ;  /* 0x0000000c00007308 */ /* 0x000eb00000000800 */
[----:B-1----:R-:W1:Y:S01]  /*0a10*/  MUFU.EX2 R11, R14 ;  /* 0x0000000e000b7308 */ /* 0x002e620000000800 */
[----:B--2---:R-:W-:Y:S01]  /*0a20*/  @!P1 FMUL R0, R0, R0 ;  /* 0x0000000000009220 */ /* 0x004fe20000400000 */
[----:B------:R-:W-:-:S03]  /*0a30*/  FSETP.GT.AND P1, PT, R5, 20, PT ;  /* 0x41a000000500780b */ /* 0x000fc60003f24000 */
[C---:B------:R-:W-:Y:S01]  /*0a40*/  FADD.FTZ.RZ R10, R0.reuse, 1 ;  /* 0x3f800000000a7421 */ /* 0x040fe2000001c000 */
[----:B------:R-:W-:Y:S01]  /*0a50*/  ISETP.GE.U32.AND P3, PT, R0, 0x7f800000, PT ;  /* 0x7f8000000000780c */ /* 0x000fe20003f66070 */
[----:B-1----:R-:W-:-:S03]  /*0a60*/  @!P2 FMUL R11, R11, R11 ;  /* 0x0000000b0b0ba220 */ /* 0x002fc60000400000 */
[----:B------:R-:W-:Y:S01]  /*0a70*/  IADD3 R10, R10, -0x3f400000, RZ ;  /* 0xc0c000000a0a7810 */ /* 0x000fe20007ffe0ff */
[----:B------:R-:W-:-:S03]  /*0a80*/  FADD.FTZ.RZ R15, R11, 1 ;  /* 0x3f8000000b0f7421 */ /* 0x000fc6000001c000 */
[----:B------:R-:W-:Y:S01]  /*0a90*/  LOP3.LUT R13, R10, 0xff800000, RZ, 0xc0, !PT ;  /* 0xff8000000a0d7812 */ /* 0x000fe200078ec0ff */
[----:B------:R-:W-:Y:S01]  /*0aa0*/  HFMA2.MMA R10, -RZ, RZ, 1.875, 0 ;  /* 0x3f800000ff0a7435 */ /* 0x000fe200000001ff */
[----:B------:R-:W-:Y:S02]  /*0ab0*/  ISETP.GE.U32.AND P2, PT, R11, 0x7f800000, PT ;  /* 0x7f8000000b00780c */ /* 0x000fe40003f46070 */
[----:B------:R-:W-:Y:S02]  /*0ac0*/  IADD3 R16, R15, -0x3f400000, RZ ;  /* 0xc0c000000f107810 */ /* 0x000fe40007ffe0ff */
[----:B------:R-:W-:Y:S02]  /*0ad0*/  IADD3 R15, -R13, 0x40800000, RZ ;  /* 0x408000000d0f7810 */ /* 0x000fe40007ffe1ff */
[----:B------:R-:W-:Y:S02]  /*0ae0*/  LOP3.LUT R12, R16, 0xff800000, RZ, 0xc0, !PT ;  /* 0xff800000100c7812 */ /* 0x000fe400078ec0ff */
[----:B------:R-:W-:Y:S01]  /*0af0*/  IADD3 R16, R0, -R13, RZ ;  /* 0x8000000d00107210 */ /* 0x000fe20007ffe0ff */
[----:B------:R-:W-:Y:S01]  /*0b00*/  FFMA.FTZ R15, R15, 0.25, -R10 ;  /* 0x3e8000000f0f7823 */ /* 0x000fe2000001080a */
[----:B------:R-:W-:-:S02]  /*0b10*/  IADD3 R17, -R12, 0x40800000, RZ ;  /* 0x408000000c117810 */ /* 0x000fc40007ffe1ff */
[----:B------:R-:W-:Y:S01]  /*0b20*/  IADD3 R14, R11, -R12, RZ ;  /* 0x8000000c0b0e7210 */ /* 0x000fe20007ffe0ff */
[----:B------:R-:W-:Y:S01]  /*0b30*/  FADD R16, R16, R15 ;  /* 0x0000000f10107221 */ /* 0x000fe20000000000 */
[----:B------:R-:W-:Y:S01]  /*0b40*/  I2FP.F32.S32 R12, R12 ;  /* 0x0000000c000c7245 */ /* 0x000fe20000201400 */
[----:B------:R-:W-:Y:S01]  /*0b50*/  FFMA.FTZ R17, R17, 0.25, -R10 ;  /* 0x3e80000011117823 */ /* 0x000fe2000001080a */
[----:B------:R-:W-:Y:S01]  /*0b60*/  I2FP.F32.S32 R13, R13 ;  /* 0x0000000d000d7245 */ /* 0x000fe20000201400 */
[----:B------:R-:W-:Y:S02]  /*0b70*/  FFMA.FTZ R15, R16, -R7, 0.10546888411045074463 ;  /* 0x3dd80012100f7423 */ /* 0x000fe40000010807 */
[----:B------:R-:W-:Y:S01]  /*0b80*/  FADD R14, R14, R17 ;  /* 0x000000110e0e7221 */ /* 0x000fe20000000000 */
[----:B------:R-:W-:Y:S01]  /*0b90*/  FMUL R12, R12, 1.1920928955078125e-07 ;  /* 0x340000000c0c7820 */ /* 0x000fe20000400000 */
[----:B------:R-:W-:Y:S01]  /*0ba0*/  FFMA.FTZ R15, R16, R15, -0.13229703903198242188 ;  /* 0xbe0778e0100f7423 */ /* 0x000fe2000001000f */
[----:B------:R-:W-:Y:S01]  /*0bb0*/  FMUL R13, R13, 1.1920928955078125e-07 ;  /* 0x340000000d0d7820 */ /* 0x000fe20000400000 */
[----:B------:R-:W-:-:S02]  /*0bc0*/  FFMA.FTZ R7, R14, -R7, 0.10546888411045074463 ;  /* 0x3dd800120e077423 */ /* 0x000fc40000010807 */
[----:B------:R-:W-:Y:S02]  /*0bd0*/  FFMA.FTZ R15, R16, R15, 0.14491446316242218018 ;  /* 0x3e146475100f7423 */ /* 0x000fe4000001000f */
[----:B------:R-:W-:Y:S02]  /*0be0*/  FFMA.FTZ R7, R14, R7, -0.13229703903198242188 ;  /* 0xbe0778e00e077423 */ /* 0x000fe40000010007 */
[----:B------:R-:W-:Y:S02]  /*0bf0*/  FFMA.FTZ R15, R16, R15, -0.16641564667224884033 ;  /* 0xbe2a68dd100f7423 */ /* 0x000fe4000001000f */
[----:B------:R-:W-:Y:S02]  /*0c00*/  FFMA.FTZ R7, R14, R7, 0.14491446316242218018 ;  /* 0x3e1464750e077423 */ /* 0x000fe40000010007 */
[----:B------:R-:W-:Y:S02]  /*0c10*/  FFMA.FTZ R15, R16, R15, 0.19988867640495300293 ;  /* 0x3e4caf9e100f7423 */ /* 0x000fe4000001000f */
[----:B------:R-:W-:-:S02]  /*0c20*/  FFMA.FTZ R7, R14, R7, -0.16641564667224884033 ;  /* 0xbe2a68dd0e077423 */ /* 0x000fc40000010007 */
[----:B------:R-:W-:Y:S02]  /*0c30*/  FFMA.FTZ R15, R16, R15, -0.25000196695327758789 ;  /* 0xbe800042100f7423 */ /* 0x000fe4000001000f */
[----:B------:R-:W-:Y:S02]  /*0c40*/  FFMA.FTZ R7, R14, R7, 0.19988867640495300293 ;  /* 0x3e4caf9e0e077423 */ /* 0x000fe40000010007 */
[----:B------:R-:W-:Y:S02]  /*0c50*/  FFMA.FTZ R15, R16, R15, 0.33333510160446166992 ;  /* 0x3eaaaae6100f7423 */ /* 0x000fe4000001000f */
[----:B------:R-:W-:Y:S02]  /*0c60*/  FFMA.FTZ R7, R14, R7, -0.25000196695327758789 ;  /* 0xbe8000420e077423 */ /* 0x000fe40000010007 */
[----:B------:R-:W-:Y:S02]  /*0c70*/  FFMA.FTZ R15, R16, R15, -0.5 ;  /* 0xbf000000100f7423 */ /* 0x000fe4000001000f */
[----:B------:R-:W-:-:S02]  /*0c80*/  FFMA.FTZ R7, R14, R7, 0.33333510160446166992 ;  /* 0x3eaaaae60e077423 */ /* 0x000fc40000010007 */
[----:B------:R-:W-:Y:S02]  /*0c90*/  FMUL R15, R16, R15 ;  /* 0x0000000f100f7220 */ /* 0x000fe40000400000 */
[----:B------:R-:W-:Y:S02]  /*0ca0*/  FFMA.FTZ R7, R14, R7, -0.5 ;  /* 0xbf0000000e077423 */ /* 0x000fe40000010007 */
[----:B------:R-:W-:Y:S02]  /*0cb0*/  FFMA.FTZ R16, R16, R15, R16 ;  /* 0x0000000f10107223 */ /* 0x000fe40000010010 */
[C---:B------:R-:W-:Y:S02]  /*0cc0*/  FMUL R7, R14.reuse, R7 ;  /* 0x000000070e077220 */ /* 0x040fe40000400000 */
[----:B------:R-:W-:Y:S02]  /*0cd0*/  FFMA.FTZ R16, R13, 0.69314718246459960938, R16 ;  /* 0x3f3172180d107823 */ /* 0x000fe40000010010 */
[----:B------:R-:W-:-:S04]  /*0ce0*/  FFMA.FTZ R7, R14, R7, R14 ;  /* 0x000000070e077223 */ /* 0x000fc8000001000e */
[----:B------:R-:W-:Y:S01]  /*0cf0*/  FFMA.FTZ R7, R12, 0.69314718246459960938, R7 ;  /* 0x3f3172180c077823 */ /* 0x000fe20000010007 */
[----:B------:R-:W-:Y:S06]  /*0d00*/  @!P3 BRA `(.L_x_15) ;  /* 0x000000000014b947 */ /* 0x000fec0003800000 */
[C---:B------:R-:W-:Y:S02]  /*0d10*/  ISETP.GE.AND P3, PT, R0.reuse, -0x407fffff, PT ;  /* 0xbf8000010000780c */ /* 0x040fe40003f66270 */
[----:B------:R-:W-:-:S11]  /*0d20*/  FSETP.NEU.AND P4, PT, R0, RZ, PT ;  /* 0x000000ff0000720b */ /* 0x000fd60003f8d000 */
[----:B------:R-:W-:-:S05]  /*0d30*/  @P3 MOV R13, 0x7f800000 ;  /* 0x7f800000000d3802 */ /* 0x000fca0000000f00 */
[----:B------:R-:W-:-:S05]  /*0d40*/  @P3 FFMA.FTZ R16, R0, R13, +INF ;  /* 0x7f80000000103423 */ /* 0x000fca000001000d */
[----:B------:R-:W-:-:S07]  /*0d50*/  FSEL R16, R16, -RZ, P4 ;  /* 0x800000ff10107208 */ /* 0x000fce0002000000 */
.L_x_15:
[----:B------:R-:W-:Y:S05]  /*0d60*/  BSYNC B0 ;  /* 0x0000000000007941 */ /* 0x000fea0003800000 */
.L_x_14:
[----:B------:R-:W-:Y:S04]  /*0d70*/  BSSY B0, `(.L_x_16) ;  /* 0x0000007000007945 */ /* 0x000fe80003800000 */
[----:B------:R-:W-:Y:S05]  /*0d80*/  @!P2 BRA `(.L_x_17) ;  /* 0x000000000014a947 */ /* 0x000fea0003800000 */
[C---:B------:R-:W-:Y:S02]  /*0d90*/  ISETP.GE.AND P2, PT, R11.reuse, -0x407fffff, PT ;  /* 0xbf8000010b00780c */ /* 0x040fe40003f46270 */
[----:B------:R-:W-:-:S11]  /*0da0*/  FSETP.NEU.AND P3, PT, R11, RZ, PT ;  /* 0x000000ff0b00720b */ /* 0x000fd60003f6d000 */
[----:B------:R-:W-:-:S05]  /*0db0*/  @P2 MOV R0, 0x7f800000 ;  /* 0x7f80000000002802 */ /* 0x000fca0000000f00 */
[----:B------:R-:W-:-:S05]  /*0dc0*/  @P2 FFMA.FTZ R7, R11, R0, +INF ;  /* 0x7f8000000b072423 */ /* 0x000fca0000010000 */
[----:B------:R-:W-:-:S07]  /*0dd0*/  FSEL R7, R7, -RZ, P3 ;  /* 0x800000ff07077208 */ /* 0x000fce0001800000 */
.L_x_17:
[----:B------:R-:W-:Y:S05]  /*0de0*/  BSYNC B0 ;  /* 0x0000000000007941 */ /* 0x000fea0003800000 */
.L_x_16:
        /* <DEDUP_REMOVED lines=8> */
[----:B------:R-:W-:-:S05]  /*0e70*/  FSETP.GE.AND P1, PT, R14, 9.010913848876953125, PT ;  /* 0x41102cb40e00780b */ /* 0x000fca0003f26000 */
[----:B------:R-:W1:Y:S02]  /*0e80*/  MUFU.EX2 R0, R0 ;  /* 0x0000000000007308 */ /* 0x000e640000000800 */
[----:B-1----:R-:W-:-:S06]  /*0e90*/  FADD R11, R0, 1 ;  /* 0x3f800000000b7421 */ /* 0x002fcc0000000000 */
[----:B------:R-:W1:Y:S02]  /*0ea0*/  MUFU.RCP R11, R11 ;  /* 0x0000000b000b7308 */ /* 0x000e640000001000 */
[----:B-1----:R-:W-:-:S05]  /*0eb0*/  FFMA.FTZ R12, R11, -2, R10 ;  /* 0xc00000000b0c7823 */ /* 0x002fca000001000a */
[----:B------:R-:W-:-:S04]  /*0ec0*/  FSEL R12, R12, 1, !P1 ;  /* 0x3f8000000c0c7808 */ /* 0x000fc80004800000 */
[----:B------:R-:W-:Y:S01]  /*0ed0*/  LOP3.LUT R12, R12, 0x80000000, R13, 0xf8, !PT ;  /* 0x800000000c0c7812 */ /* 0x000fe200078ef80d */
[----:B------:R-:W-:Y:S06]  /*0ee0*/  BRA `(.L_x_20) ;  /* 0x00000000001c7947 */ /* 0x000fec0003800000 */
.L_x_19:
[----:B------:R-:W-:Y:S01]  /*0ef0*/  HFMA2.MMA R0, -RZ, RZ, 1.125, -9232 ;  /* 0x3c80f082ff007435 */ /* 0x000fe200000001ff */
[----:B------:R-:W-:-:S09]  /*0f00*/  FMUL R11, R13, R13 ;  /* 0x0000000d0d0b7220 */ /* 0x000fd20000400000 */
[----:B------:R-:W-:-:S04]  /*0f10*/  FFMA.FTZ R0, R11, R0, -0.052303962409496307373 ;  /* 0xbd563cae0b007423 */ /* 0x000fc80000010000 */
[----:B------:R-:W-:-:S04]  /*0f20*/  FFMA.FTZ R0, R11, R0, 0.1331529766321182251 ;  /* 0x3e0859410b007423 */ /* 0x000fc80000010000 */
[----:B------:R-:W-:-:S04]  /*0f30*/  FFMA.FTZ R0, R11, R0, -0.33332768082618713379 ;  /* 0xbeaaa9ed0b007423 */ /* 0x000fc80000010000 */
[----:B------:R-:W-:-:S04]  /*0f40*/  FFMA.FTZ R0, R11, R0, RZ ;  /* 0x000000000b007223 */ /* 0x000fc800000100ff */
[----:B------:R-:W-:-:S07]  /*0f50*/  FFMA.FTZ R12, R13, R0, R13 ;  /* 0x000000000d0c7223 */ /* 0x000fce000001000d */
.L_x_20:
[----:B------:R-:W-:Y:S05]  /*0f60*/  BSYNC B0 ;  /* 0x0000000000007941 */ /* 0x000fea0003800000 */
.L_x_18:
[----:B------:R-:W-:Y:S01]  /*0f70*/  FADD.FTZ R13, |R7|, -RZ ;  /* 0x800000ff070d7221 */ /* 0x000fe20000010200 */
[----:B------:R-:W-:Y:S04]  /*0f80*/  BSSY B0, `(.L_x_21) ;  /* 0x0000013000007945 */ /* 0x000fe80003800000 */
        /* <DEDUP_REMOVED lines=11> */
.L_x_22:
[----:B------:R-:W-:Y:S01]  /*1040*/  MOV R0, 0x3c80f082 ;  /* 0x3c80f08200007802 */ /* 0x000fe20000000f00 */
[----:B------:R-:W-:-:S04]  /*1050*/  FMUL R11, R7, R7 ;  /* 0x00000007070b7220 */ /* 0x000fc80000400000 */
[----:B------:R-:W-:-:S04]  /*1060*/  FFMA.FTZ R0, R11, R0, -0.052303962409496307373 ;  /* 0xbd563cae0b007423 */ /* 0x000fc80000010000 */
[----:B------:R-:W-:-:S04]  /*1070*/  FFMA.FTZ R0, R11, R0, 0.1331529766321182251 ;  /* 0x3e0859410b007423 */ /* 0x000fc80000010000 */
[----:B------:R-:W-:-:S04]  /*1080*/  FFMA.FTZ R0, R11, R0, -0.33332768082618713379 ;  /* 0xbeaaa9ed0b007423 */ /* 0x000fc80000010000 */
[----:B------:R-:W-:-:S04]  /*1090*/  FFMA.FTZ R0, R11, R0, RZ ;  /* 0x000000000b007223 */ /* 0x000fc800000100ff */
[----:B------:R-:W-:-:S07]  /*10a0*/  FFMA.FTZ R7, R7, R0, R7 ;  /* 0x0000000007077223 */ /* 0x000fce0000010007 */
.L_x_23:
[----:B------:R-:W-:Y:S05]  /*10b0*/  BSYNC B0 ;  /* 0x0000000000007941 */ /* 0x000fea0003800000 */
.L_x_21:
[----:B------:R-:W0:Y:S01]  /*10c0*/  LDC.64 R10, c[0x0][0x220] ;  /* 0x00008800ff0a7b82 */ /* 0x000e220000000a00 */
[----:B------:R-:W-:Y:S01]  /*10d0*/  FMUL R8, R3, R8 ;  /* 0x0000000803087220 */ /* 0x000fe20000400000 */
[----:B------:R-:W-:Y:S01]  /*10e0*/  FMUL R9, R2, R9 ;  /* 0x0000000902097220 */ /* 0x000fe20000400000 */
[----:B------:R-:W-:Y:S01]  /*10f0*/  @P0 FMUL R8, R5, R12 ;  /* 0x0000000c05080220 */ /* 0x000fe20000400000 */
[----:B------:R-:W-:Y:S01]  /*1100*/  @P0 FMUL R9, R6, R7 ;  /* 0x0000000706090220 */ /* 0x000fe20000400000 */
[----:B0-----:R-:W-:-:S05]  /*1110*/  IMAD.WIDE R2, R4, 0x4, R10 ;  /* 0x0000000404027825 */ /* 0x001fca00078e020a */
[----:B------:R-:W-:Y:S01]  /*1120*/  STG.E.64 desc[UR4][R2.64], R8 ;  /* 0x0000000802007986 */ /* 0x000fe2000c101b04 */
[----:B------:R-:W-:Y:S05]  /*1130*/  EXIT ;  /* 0x000000000000794d */ /* 0x000fea0003800000 */
.L_x_24:
[----:B------:R-:W-:-:S00]  /*1140*/  BRA `(.L_x_24) ;  /* 0xfffffffc00fc7947 */ /* 0x000fc0000383ffff */
[----:B------:R-:W-:-:S00]  /*1150*/  NOP ;  /* 0x0000000000007918 */ /* 0x000fc00000000000 */
        /* <DEDUP_REMOVED lines=10> */
.L_x_25:


//--------------------- .nv.global.init           --------------------------
	.section	.nv.global.init,"aw",@progbits
.nv.global.init:
	.type		_$_str,@object
	.size		_$_str,(.L_0 - _$_str)
_$_str:
        /*0000*/ 	.byte	0x5f, 0x5f, 0x43, 0x55, 0x44, 0x41, 0x5f, 0x46, 0x54, 0x5a, 0x00
.L_0:


//--------------------- .nv.constant0.triton_poi_fused_cat_16 --------------------------
	.section	.nv.constant0.triton_poi_fused_cat_16,"a",@progbits
	.sectionflags	@""
	.align	4
.nv.constant0.triton_poi_fused_cat_16:
	.zero		556
